//
// Generated by NVIDIA NVVM Compiler
//
// Compiler Build ID: CL-36424714
// Cuda compilation tools, release 13.0, V13.0.88
// Based on NVVM 20.0.0
//

.version 9.0
.target sm_100
.address_size 64

	// .globl	_Z28matrix_multiplication_kernelPKfS0_Pfiii

.visible .entry _Z28matrix_multiplication_kernelPKfS0_Pfiii(
	.param .u64 .ptr .align 1 _Z28matrix_multiplication_kernelPKfS0_Pfiii_param_0,
	.param .u64 .ptr .align 1 _Z28matrix_multiplication_kernelPKfS0_Pfiii_param_1,
	.param .u64 .ptr .align 1 _Z28matrix_multiplication_kernelPKfS0_Pfiii_param_2,
	.param .u32 _Z28matrix_multiplication_kernelPKfS0_Pfiii_param_3,
	.param .u32 _Z28matrix_multiplication_kernelPKfS0_Pfiii_param_4,
	.param .u32 _Z28matrix_multiplication_kernelPKfS0_Pfiii_param_5
)
{
	.reg .pred 	%p<13>;
	.reg .b32 	%r<41>;
	.reg .b32 	%f<68>;
	.reg .b64 	%rd<53>;

	ld.param.u64 	%rd7, [_Z28matrix_multiplication_kernelPKfS0_Pfiii_param_0];
	ld.param.u64 	%rd8, [_Z28matrix_multiplication_kernelPKfS0_Pfiii_param_1];
	ld.param.u64 	%rd6, [_Z28matrix_multiplication_kernelPKfS0_Pfiii_param_2];
	ld.param.u32 	%r20, [_Z28matrix_multiplication_kernelPKfS0_Pfiii_param_3];
	ld.param.u32 	%r18, [_Z28matrix_multiplication_kernelPKfS0_Pfiii_param_4];
	ld.param.u32 	%r19, [_Z28matrix_multiplication_kernelPKfS0_Pfiii_param_5];
	cvta.to.global.u64 	%rd1, %rd8;
	cvta.to.global.u64 	%rd2, %rd7;
	mov.u32 	%r21, %ctaid.y;
	mov.u32 	%r22, %ntid.y;
	mov.u32 	%r23, %tid.y;
	mad.lo.s32 	%r1, %r21, %r22, %r23;
	mov.u32 	%r24, %ctaid.x;
	mov.u32 	%r25, %ntid.x;
	mov.u32 	%r26, %tid.x;
	mad.lo.s32 	%r2, %r24, %r25, %r26;
	setp.ge.s32 	%p1, %r1, %r20;
	setp.ge.s32 	%p2, %r2, %r19;
	or.pred  	%p3, %p1, %p2;
	@%p3 bra 	$L__BB0_14;
	setp.lt.s32 	%p4, %r18, 1;
	mov.f32 	%f67, 0f00000000;
	@%p4 bra 	$L__BB0_13;
	mul.lo.s32 	%r3, %r18, %r1;
	and.b32  	%r4, %r18, 7;
	setp.lt.u32 	%p5, %r18, 8;
	mov.f32 	%f67, 0f00000000;
	mov.b32 	%r39, 0;
	@%p5 bra 	$L__BB0_5;
	and.b32  	%r39, %r18, 2147483640;
	neg.s32 	%r37, %r39;
	shl.b32 	%r7, %r19, 3;
	mul.wide.u32 	%rd9, %r3, 4;
	add.s64 	%rd10, %rd9, %rd2;
	add.s64 	%rd52, %rd10, 16;
	mov.f32 	%f67, 0f00000000;
	mul.wide.s32 	%rd13, %r19, 4;
	mov.u32 	%r36, %r2;
$L__BB0_4:
	.pragma "nounroll";
	ld.global.f32 	%f17, [%rd52+-16];
	mul.wide.s32 	%rd11, %r36, 4;
	add.s64 	%rd12, %rd1, %rd11;
	ld.global.f32 	%f18, [%rd12];
	fma.rn.f32 	%f19, %f17, %f18, %f67;
	ld.global.f32 	%f20, [%rd52+-12];
	add.s64 	%rd14, %rd12, %rd13;
	ld.global.f32 	%f21, [%rd14];
	fma.rn.f32 	%f22, %f20, %f21, %f19;
	ld.global.f32 	%f23, [%rd52+-8];
	add.s64 	%rd15, %rd14, %rd13;
	ld.global.f32 	%f24, [%rd15];
	fma.rn.f32 	%f25, %f23, %f24, %f22;
	ld.global.f32 	%f26, [%rd52+-4];
	add.s64 	%rd16, %rd15, %rd13;
	ld.global.f32 	%f27, [%rd16];
	fma.rn.f32 	%f28, %f26, %f27, %f25;
	ld.global.f32 	%f29, [%rd52];
	add.s64 	%rd17, %rd16, %rd13;
	ld.global.f32 	%f30, [%rd17];
	fma.rn.f32 	%f31, %f29, %f30, %f28;
	ld.global.f32 	%f32, [%rd52+4];
	add.s64 	%rd18, %rd17, %rd13;
	ld.global.f32 	%f33, [%rd18];
	fma.rn.f32 	%f34, %f32, %f33, %f31;
	ld.global.f32 	%f35, [%rd52+8];
	add.s64 	%rd19, %rd18, %rd13;
	ld.global.f32 	%f36, [%rd19];
	fma.rn.f32 	%f37, %f35, %f36, %f34;
	ld.global.f32 	%f38, [%rd52+12];
	add.s64 	%rd20, %rd19, %rd13;
	ld.global.f32 	%f39, [%rd20];
	fma.rn.f32 	%f67, %f38, %f39, %f37;
	add.s32 	%r37, %r37, 8;
	add.s32 	%r36, %r36, %r7;
	add.s64 	%rd52, %rd52, 32;
	setp.ne.s32 	%p6, %r37, 0;
	@%p6 bra 	$L__BB0_4;
$L__BB0_5:
	setp.eq.s32 	%p7, %r4, 0;
	@%p7 bra 	$L__BB0_13;
	and.b32  	%r13, %r18, 3;
	setp.lt.u32 	%p8, %r4, 4;
	@%p8 bra 	$L__BB0_8;
	add.s32 	%r28, %r39, %r3;
	mul.wide.u32 	%rd21, %r28, 4;
	add.s64 	%rd22, %rd2, %rd21;
	ld.global.f32 	%f41, [%rd22];
	mad.lo.s32 	%r29, %r39, %r19, %r2;
	mul.wide.s32 	%rd23, %r29, 4;
	add.s64 	%rd24, %rd1, %rd23;
	ld.global.f32 	%f42, [%rd24];
	fma.rn.f32 	%f43, %f41, %f42, %f67;
	cvt.u64.u32 	%rd25, %r3;
	cvt.u64.u32 	%rd26, %r39;
	add.s64 	%rd27, %rd26, %rd25;
	shl.b64 	%rd28, %rd27, 2;
	add.s64 	%rd29, %rd2, %rd28;
	ld.global.f32 	%f44, [%rd29+4];
	mul.wide.s32 	%rd30, %r19, 4;
	add.s64 	%rd31, %rd24, %rd30;
	ld.global.f32 	%f45, [%rd31];
	fma.rn.f32 	%f46, %f44, %f45, %f43;
	ld.global.f32 	%f47, [%rd29+8];
	add.s64 	%rd32, %rd31, %rd30;
	ld.global.f32 	%f48, [%rd32];
	fma.rn.f32 	%f49, %f47, %f48, %f46;
	ld.global.f32 	%f50, [%rd29+12];
	add.s64 	%rd33, %rd32, %rd30;
	ld.global.f32 	%f51, [%rd33];
	fma.rn.f32 	%f67, %f50, %f51, %f49;
	add.s32 	%r39, %r39, 4;
$L__BB0_8:
	setp.eq.s32 	%p9, %r13, 0;
	@%p9 bra 	$L__BB0_13;
	setp.eq.s32 	%p10, %r13, 1;
	@%p10 bra 	$L__BB0_11;
	add.s32 	%r30, %r39, %r3;
	mul.wide.u32 	%rd34, %r30, 4;
	add.s64 	%rd35, %rd2, %rd34;
	ld.global.f32 	%f53, [%rd35];
	mad.lo.s32 	%r31, %r39, %r19, %r2;
	mul.wide.s32 	%rd36, %r31, 4;
	add.s64 	%rd37, %rd1, %rd36;
	ld.global.f32 	%f54, [%rd37];
	fma.rn.f32 	%f55, %f53, %f54, %f67;
	cvt.u64.u32 	%rd38, %r3;
	cvt.u64.u32 	%rd39, %r39;
	add.s64 	%rd40, %rd39, %rd38;
	shl.b64 	%rd41, %rd40, 2;
	add.s64 	%rd42, %rd2, %rd41;
	ld.global.f32 	%f56, [%rd42+4];
	mul.wide.s32 	%rd43, %r19, 4;
	add.s64 	%rd44, %rd37, %rd43;
	ld.global.f32 	%f57, [%rd44];
	fma.rn.f32 	%f67, %f56, %f57, %f55;
	add.s32 	%r39, %r39, 2;
$L__BB0_11:
	and.b32  	%r32, %r18, 1;
	setp.eq.b32 	%p11, %r32, 1;
	not.pred 	%p12, %p11;
	@%p12 bra 	$L__BB0_13;
	add.s32 	%r33, %r39, %r3;
	mul.wide.u32 	%rd45, %r33, 4;
	add.s64 	%rd46, %rd2, %rd45;
	ld.global.f32 	%f58, [%rd46];
	mad.lo.s32 	%r34, %r39, %r19, %r2;
	mul.wide.s32 	%rd47, %r34, 4;
	add.s64 	%rd48, %rd1, %rd47;
	ld.global.f32 	%f59, [%rd48];
	fma.rn.f32 	%f67, %f58, %f59, %f67;
$L__BB0_13:
	mad.lo.s32 	%r35, %r19, %r1, %r2;
	cvta.to.global.u64 	%rd49, %rd6;
	mul.wide.s32 	%rd50, %r35, 4;
	add.s64 	%rd51, %rd49, %rd50;
	st.global.f32 	[%rd51], %f67;
$L__BB0_14:
	ret;

}


// ===== COMPILED SASS (sm_100) =====

	.target	sm_100

	.elftype	@"ET_EXEC"


//--------------------- .note.nv.tkinfo           --------------------------
	.section	.note.nv.tkinfo,"",@"SHT_NOTE"
	.sectionflags	@"SHF_NOTE_NV_TKINFO"
	.tkinfo
        /*0018*/ 	.word	0x00000002
        /*0030*/ 	.string	""
        /*0030*/ 	.string	"ptxas"
        /*0030*/ 	.string	"Cuda compilation tools, release 13.0, V13.0.88"
        /*0030*/ 	.string	"Build cuda_13.0.r13.0/compiler.36424714_0"
        /*0030*/ 	.string	"-arch sm_100 -m 64 "



//--------------------- .note.nv.cuinfo           --------------------------
	.section	.note.nv.cuinfo,"",@"SHT_NOTE"
	.sectionflags	@"SHF_NOTE_NV_CUINFO"
        /*0018*/ 	.short	0x0002
        /*001a*/ 	.short	0x0064
        /*001c*/ 	.short	0x0082
	.zero		2


//--------------------- .nv.info                  --------------------------
	.section	.nv.info,"",@"SHT_CUDA_INFO"
	.align	4


	//----- nvinfo : EIATTR_REGCOUNT
	.align		4
        /*0000*/ 	.byte	0x04, 0x2f
        /*0002*/ 	.short	(.L_1 - .L_0)
	.align		4
.L_0:
        /*0004*/ 	.word	index@(_Z28matrix_multiplication_kernelPKfS0_Pfiii)
        /*0008*/ 	.word	0x00000020


	//----- nvinfo : EIATTR_FRAME_SIZE
	.align		4
.L_1:
        /*000c*/ 	.byte	0x04, 0x11
        /*000e*/ 	.short	(.L_3 - .L_2)
	.align		4
.L_2:
        /*0010*/ 	.word	index@(_Z28matrix_multiplication_kernelPKfS0_Pfiii)
        /*0014*/ 	.word	0x00000000


	//----- nvinfo : EIATTR_MIN_STACK_SIZE
	.align		4
.L_3:
        /*0018*/ 	.byte	0x04, 0x12
        /*001a*/ 	.short	(.L_5 - .L_4)
	.align		4
.L_4:
        /*001c*/ 	.word	index@(_Z28matrix_multiplication_kernelPKfS0_Pfiii)
        /*0020*/ 	.word	0x00000000
.L_5:


//--------------------- .nv.compat                --------------------------
	.section	.nv.compat,"",@"SHT_CUDA_COMPAT_INFO"
	.align	4
        /*0000*/ 	.byte	0x02, 0x09, 0x00, 0x00, 0x02, 0x02, 0x01, 0x00, 0x02, 0x05, 0x05, 0x00, 0x03, 0x07, 0x01, 0x01
        /*0010*/ 	.byte	0x02, 0x03, 0x00, 0x00, 0x02, 0x06, 0x01, 0x00, 0x04, 0x0b, 0x08, 0x00, 0x09, 0x00, 0x00, 0x00
        /*0020*/ 	.byte	0x00, 0x00, 0x00, 0x00


//--------------------- .nv.info._Z28matrix_multiplication_kernelPKfS0_Pfiii --------------------------
	.section	.nv.info._Z28matrix_multiplication_kernelPKfS0_Pfiii,"",@"SHT_CUDA_INFO"
	.sectionflags	@""
	.align	4


	//----- nvinfo : EIATTR_CUDA_API_VERSION
	.align		4
        /*0000*/ 	.byte	0x04, 0x37
        /*0002*/ 	.short	(.L_7 - .L_6)
.L_6:
        /*0004*/ 	.word	0x00000082


	//----- nvinfo : EIATTR_KPARAM_INFO
	.align		4
.L_7:
        /*0008*/ 	.byte	0x04, 0x17
        /*000a*/ 	.short	(.L_9 - .L_8)
.L_8:
        /*000c*/ 	.word	0x00000000
        /*0010*/ 	.short	0x0005
        /*0012*/ 	.short	0x0020
        /*0014*/ 	.byte	0x00, 0xf0, 0x11, 0x00


	//----- nvinfo : EIATTR_KPARAM_INFO
	.align		4
.L_9:
        /*0018*/ 	.byte	0x04, 0x17
        /*001a*/ 	.short	(.L_11 - .L_10)
.L_10:
        /*001c*/ 	.word	0x00000000
        /*0020*/ 	.short	0x0004
        /*0022*/ 	.short	0x001c
        /*0024*/ 	.byte	0x00, 0xf0, 0x11, 0x00


	//----- nvinfo : EIATTR_KPARAM_INFO
	.align		4
.L_11:
        /*0028*/ 	.byte	0x04, 0x17
        /*002a*/ 	.short	(.L_13 - .L_12)
.L_12:
        /*002c*/ 	.word	0x00000000
        /*0030*/ 	.short	0x0003
        /*0032*/ 	.short	0x0018
        /*0034*/ 	.byte	0x00, 0xf0, 0x11, 0x00


	//----- nvinfo : EIATTR_KPARAM_INFO
	.align		4
.L_13:
        /*0038*/ 	.byte	0x04, 0x17
        /*003a*/ 	.short	(.L_15 - .L_14)
.L_14:
        /*003c*/ 	.word	0x00000000
        /*0040*/ 	.short	0x0002
        /*0042*/ 	.short	0x0010
        /*0044*/ 	.byte	0x00, 0xf5, 0x21, 0x00


	//----- nvinfo : EIATTR_KPARAM_INFO
	.align		4
.L_15:
        /*0048*/ 	.byte	0x04, 0x17
        /*004a*/ 	.short	(.L_17 - .L_16)
.L_16:
        /*004c*/ 	.word	0x00000000
        /*0050*/ 	.short	0x0001
        /*0052*/ 	.short	0x0008
        /*0054*/ 	.byte	0x00, 0xf5, 0x21, 0x00


	//----- nvinfo : EIATTR_KPARAM_INFO
	.align		4
.L_17:
        /*0058*/ 	.byte	0x04, 0x17
        /*005a*/ 	.short	(.L_19 - .L_18)
.L_18:
        /*005c*/ 	.word	0x00000000
        /*0060*/ 	.short	0x0000
        /*0062*/ 	.short	0x0000
        /*0064*/ 	.byte	0x00, 0xf5, 0x21, 0x00


	//----- nvinfo : EIATTR_SPARSE_MMA_MASK
	.align		4
.L_19:
        /*0068*/ 	.byte	0x03, 0x50
        /*006a*/ 	.short	0x0000


	//----- nvinfo : EIATTR_MAXREG_COUNT
	.align		4
        /*006c*/ 	.byte	0x03, 0x1b
        /*006e*/ 	.short	0x00ff


	//----- nvinfo : EIATTR_MERCURY_ISA_VERSION
	.align		4
        /*0070*/ 	.byte	0x03, 0x5f
        /*0072*/ 	.short	0x0101


	//----- nvinfo : EIATTR_VRC_CTA_INIT_COUNT
	.align		4
        /*0074*/ 	.byte	0x02, 0x4a
	.zero		1
	.zero		1


	//----- nvinfo : EIATTR_EXIT_INSTR_OFFSETS
	.align		4
        /*0078*/ 	.byte	0x04, 0x1c
        /*007a*/ 	.short	(.L_21 - .L_20)


	//   ....[0]....
.L_20:
        /*007c*/ 	.word	0x000000d0


	//   ....[1]....
        /*0080*/ 	.word	0x000008f0


	//----- nvinfo : EIATTR_CBANK_PARAM_SIZE
	.align		4
.L_21:
        /*0084*/ 	.byte	0x03, 0x19
        /*0086*/ 	.short	0x0024


	//----- nvinfo : EIATTR_PARAM_CBANK
	.align		4
        /*0088*/ 	.byte	0x04, 0x0a
        /*008a*/ 	.short	(.L_23 - .L_22)
	.align		4
.L_22:
        /*008c*/ 	.word	index@(.nv.constant0._Z28matrix_multiplication_kernelPKfS0_Pfiii)
        /*0090*/ 	.short	0x0380
        /*0092*/ 	.short	0x0024


	//----- nvinfo : EIATTR_SW_WAR
	.align		4
.L_23:
        /*0094*/ 	.byte	0x04, 0x36
        /*0096*/ 	.short	(.L_25 - .L_24)
.L_24:
        /*0098*/ 	.word	0x00000008
.L_25:


//--------------------- .nv.callgraph             --------------------------
	.section	.nv.callgraph,"",@"SHT_CUDA_CALLGRAPH"
	.align	4
	.sectionentsize	8
	.align		4
        /*0000*/ 	.word	0x00000000
	.align		4
        /*0004*/ 	.word	0xffffffff
	.align		4
        /*0008*/ 	.word	0x00000000
	.align		4
        /*000c*/ 	.word	0xfffffffe
	.align		4
        /*0010*/ 	.word	0x00000000
	.align		4
        /*0014*/ 	.word	0xfffffffd
	.align		4
        /*0018*/ 	.word	0x00000000
	.align		4
        /*001c*/ 	.word	0xfffffffc


//--------------------- .text._Z28matrix_multiplication_kernelPKfS0_Pfiii --------------------------
	.section	.text._Z28matrix_multiplication_kernelPKfS0_Pfiii,"ax",@progbits
	.align	128
        .global         _Z28matrix_multiplication_kernelPKfS0_Pfiii
        .type           _Z28matrix_multiplication_kernelPKfS0_Pfiii,@function
        .size           _Z28matrix_multiplication_kernelPKfS0_Pfiii,(.L_x_5 - _Z28matrix_multiplication_kernelPKfS0_Pfiii)
        .other          _Z28matrix_multiplication_kernelPKfS0_Pfiii,@"STO_CUDA_ENTRY STV_DEFAULT"
_Z28matrix_multiplication_kernelPKfS0_Pfiii:
.text._Z28matrix_multiplication_kernelPKfS0_Pfiii:
[----:B------:R-:W-:Y:S01]  /*0000*/  LDC R1, c[0x0][0x37c] ;  /* 0x0000df00ff017b82 */ /* 0x000fe20000000800 */
[----:B------:R-:W0:Y:S07]  /*0010*/  S2R R5, SR_TID.X ;  /* 0x0000000000057919 */ /* 0x000e2e0000002100 */
[----:B------:R-:W1:Y:S01]  /*0020*/  LDC R16, c[0x0][0x364] ;  /* 0x0000d900ff107b82 */ /* 0x000e620000000800 */
[----:B------:R-:W2:Y:S01]  /*0030*/  LDCU UR6, c[0x0][0x398] ;  /* 0x00007300ff0677ac */ /* 0x000ea20008000800 */
[----:B------:R-:W1:Y:S06]  /*0040*/  S2R R3, SR_TID.Y ;  /* 0x0000000000037919 */ /* 0x000e6c0000002200 */
[----:B------:R-:W0:Y:S08]  /*0050*/  S2UR UR5, SR_CTAID.X ;  /* 0x00000000000579c3 */ /* 0x000e300000002500 */
[----:B------:R-:W0:Y:S08]  /*0060*/  LDC R0, c[0x0][0x360] ;  /* 0x0000d800ff007b82 */ /* 0x000e300000000800 */
[----:B------:R-:W1:Y:S08]  /*0070*/  S2UR UR4, SR_CTAID.Y ;  /* 0x00000000000479c3 */ /* 0x000e700000002600 */
[----:B------:R-:W3:Y:S01]  /*0080*/  LDC R17, c[0x0][0x3a0] ;  /* 0x0000e800ff117b82 */ /* 0x000ee20000000800 */
[----:B0-----:R-:W-:-:S02]  /*0090*/  IMAD R0, R0, UR5, R5 ;  /* 0x0000000500007c24 */ /* 0x001fc4000f8e0205 */
[----:B-1----:R-:W-:-:S03]  /*00a0*/  IMAD R16, R16, UR4, R3 ;  /* 0x0000000410107c24 */ /* 0x002fc6000f8e0203 */
[----:B---3--:R-:W-:-:S04]  /*00b0*/  ISETP.GE.AND P0, PT, R0, R17, PT ;  /* 0x000000110000720c */ /* 0x008fc80003f06270 */
[----:B--2---:R-:W-:-:S13]  /*00c0*/  ISETP.GE.OR P0, PT, R16, UR6, P0 ;  /* 0x0000000610007c0c */ /* 0x004fda0008706670 */
[----:B------:R-:W-:Y:S05]  /*00d0*/  @P0 EXIT ;  /* 0x000000000000094d */ /* 0x000fea0003800000 */
[----:B------:R-:W0:Y:S01]  /*00e0*/  LDC R19, c[0x0][0x39c] ;  /* 0x0000e700ff137b82 */ /* 0x000e220000000800 */
[----:B------:R-:W1:Y:S01]  /*00f0*/  LDCU.64 UR4, c[0x0][0x358] ;  /* 0x00006b00ff0477ac */ /* 0x000e620008000a00 */
[----:B------:R-:W-:Y:S01]  /*0100*/  HFMA2 R24, -RZ, RZ, 0, 0 ;  /* 0x00000000ff187431 */ /* 0x000fe200000001ff */
[----:B0-----:R-:W-:-:S13]  /*0110*/  ISETP.GE.AND P0, PT, R19, 0x1, PT ;  /* 0x000000011300780c */ /* 0x001fda0003f06270 */
[----:B-1----:R-:W-:Y:S05]  /*0120*/  @!P0 BRA `(.L_x_0) ;  /* 0x0000000400e08947 */ /* 0x002fea0003800000 */
[C---:B------:R-:W-:Y:S01]  /*0130*/  ISETP.GE.U32.AND P1, PT, R19.reuse, 0x8, PT ;  /* 0x000000081300780c */ /* 0x040fe20003f26070 */
[----:B------:R-:W-:Y:S01]  /*0140*/  IMAD R20, R16, R19, RZ ;  /* 0x0000001310147224 */ /* 0x000fe200078e02ff */
[----:B------:R-:W-:Y:S02]  /*0150*/  LOP3.LUT R27, R19, 0x7, RZ, 0xc0, !PT ;  /* 0x00000007131b7812 */ /* 0x000fe400078ec0ff */
[----:B------:R-:W-:Y:S02]  /*0160*/  MOV R24, RZ ;  /* 0x000000ff00187202 */ /* 0x000fe40000000f00 */
[----:B------:R-:W-:Y:S02]  /*0170*/  ISETP.NE.AND P0, PT, R27, RZ, PT ;  /* 0x000000ff1b00720c */ /* 0x000fe40003f05270 */
[----:B------:R-:W-:-:S05]  /*0180*/  MOV R21, RZ ;  /* 0x000000ff00157202 */ /* 0x000fca0000000f00 */
[----:B------:R-:W-:Y:S06]  /*0190*/  @!P1 BRA `(.L_x_1) ;  /* 0x0000000000c49947 */ /* 0x000fec0003800000 */
[----:B------:R-:W0:Y:S01]  /*01a0*/  LDC.64 R2, c[0x0][0x380] ;  /* 0x0000e000ff027b82 */ /* 0x000e220000000a00 */
[----:B------:R-:W-:Y:S02]  /*01b0*/  LOP3.LUT R21, R19, 0x7ffffff8, RZ, 0xc0, !PT ;  /* 0x7ffffff813157812 */ /* 0x000fe400078ec0ff */
[----:B------:R-:W-:Y:S02]  /*01c0*/  MOV R24, RZ ;  /* 0x000000ff00187202 */ /* 0x000fe40000000f00 */
[----:B------:R-:W-:Y:S02]  /*01d0*/  MOV R18, R0 ;  /* 0x0000000000127202 */ /* 0x000fe40000000f00 */
[----:B------:R-:W-:Y:S01]  /*01e0*/  IADD3 R22, PT, PT, -R21, RZ, RZ ;  /* 0x000000ff15167210 */ /* 0x000fe20007ffe1ff */
[----:B0-----:R-:W-:-:S03]  /*01f0*/  IMAD.WIDE.U32 R2, R20, 0x4, R2 ;  /* 0x0000000414027825 */ /* 0x001fc600078e0002 */
[----:B------:R-:W-:-:S04]  /*0200*/  IADD3 R4, P1, PT, R2, 0x10, RZ ;  /* 0x0000001002047810 */ /* 0x000fc80007f3e0ff */
[----:B------:R-:W-:-:S09]  /*0210*/  IADD3.X R5, PT, PT, RZ, R3, RZ, P1, !PT ;  /* 0x00000003ff057210 */ /* 0x000fd20000ffe4ff */
.L_x_2:
[----:B------:R-:W0:Y:S01]  /*0220*/  LDC.64 R14, c[0x0][0x388] ;  /* 0x0000e200ff0e7b82 */ /* 0x000e220000000a00 */
[----:B------:R-:W-:Y:S02]  /*0230*/  MOV R2, R4 ;  /* 0x0000000400027202 */ /* 0x000fe40000000f00 */
[----:B------:R-:W-:-:S05]  /*0240*/  MOV R3, R5 ;  /* 0x0000000500037202 */ /* 0x000fca0000000f00 */
[----:B------:R-:W2:Y:S04]  /*0250*/  LDG.E R25, desc[UR4][R2.64+-0x10] ;  /* 0xfffff00402197981 */ /* 0x000ea8000c1e1900 */
[----:B------:R-:W3:Y:S04]  /*0260*/  LDG.E R23, desc[UR4][R2.64+-0xc] ;  /* 0xfffff40402177981 */ /* 0x000ee8000c1e1900 */
[----:B------:R-:W4:Y:S04]  /*0270*/  LDG.E R29, desc[UR4][R2.64+-0x8] ;  /* 0xfffff804021d7981 */ /* 0x000f28000c1e1900 */
[----:B------:R-:W5:Y:S01]  /*0280*/  LDG.E R28, desc[UR4][R2.64+-0x4] ;  /* 0xfffffc04021c7981 */ /* 0x000f62000c1e1900 */
[----:B0-----:R-:W-:-:S05]  /*0290*/  IMAD.WIDE R14, R18, 0x4, R14 ;  /* 0x00000004120e7825 */ /* 0x001fca00078e020e */
[----:B------:R0:W2:Y:S01]  /*02a0*/  LDG.E R26, desc[UR4][R14.64] ;  /* 0x000000040e1a7981 */ /* 0x0000a2000c1e1900 */
[----:B------:R-:W-:-:S04]  /*02b0*/  IMAD.WIDE R12, R17, 0x4, R14 ;  /* 0x00000004110c7825 */ /* 0x000fc800078e020e */
[C---:B------:R-:W-:Y:S02]  /*02c0*/  IMAD.WIDE R4, R17.reuse, 0x4, R12 ;  /* 0x0000000411047825 */ /* 0x040fe400078e020c */
[----:B------:R-:W3:Y:S02]  /*02d0*/  LDG.E R12, desc[UR4][R12.64] ;  /* 0x000000040c0c7981 */ /* 0x000ee4000c1e1900 */
[C---:B------:R-:W-:Y:S02]  /*02e0*/  IMAD.WIDE R8, R17.reuse, 0x4, R4 ;  /* 0x0000000411087825 */ /* 0x040fe400078e0204 */
[----:B------:R-:W4:Y:S02]  /*02f0*/  LDG.E R4, desc[UR4][R4.64] ;  /* 0x0000000404047981 */ /* 0x000f24000c1e1900 */
[C---:B------:R-:W-:Y:S02]  /*0300*/  IMAD.WIDE R6, R17.reuse, 0x4, R8 ;  /* 0x0000000411067825 */ /* 0x040fe400078e0208 */
[----:B------:R-:W5:Y:S02]  /*0310*/  LDG.E R8, desc[UR4][R8.64] ;  /* 0x0000000408087981 */ /* 0x000f64000c1e1900 */
[----:B------:R-:W-:-:S02]  /*0320*/  IMAD.WIDE R10, R17, 0x4, R6 ;  /* 0x00000004110a7825 */ /* 0x000fc400078e0206 */
[----:B------:R-:W5:Y:S04]  /*0330*/  LDG.E R5, desc[UR4][R2.64] ;  /* 0x0000000402057981 */ /* 0x000f68000c1e1900 */
[----:B------:R-:W5:Y:S01]  /*0340*/  LDG.E R6, desc[UR4][R6.64] ;  /* 0x0000000406067981 */ /* 0x000f62000c1e1900 */
[----:B0-----:R-:W-:-:S03]  /*0350*/  IMAD.WIDE R14, R17, 0x4, R10 ;  /* 0x00000004110e7825 */ /* 0x001fc600078e020a */
[----:B------:R-:W5:Y:S04]  /*0360*/  LDG.E R10, desc[UR4][R10.64] ;  /* 0x000000040a0a7981 */ /* 0x000f68000c1e1900 */
[----:B------:R-:W5:Y:S04]  /*0370*/  LDG.E R13, desc[UR4][R14.64] ;  /* 0x000000040e0d7981 */ /* 0x000f68000c1e1900 */
[----:B------:R-:W5:Y:S04]  /*0380*/  LDG.E R7, desc[UR4][R2.64+0x4] ;  /* 0x0000040402077981 */ /* 0x000f68000c1e1900 */
[----:B------:R-:W5:Y:S01]  /*0390*/  LDG.E R9, desc[UR4][R2.64+0xc] ;  /* 0x00000c0402097981 */ /* 0x000f62000c1e1900 */
[----:B--2---:R-:W-:Y:S01]  /*03a0*/  FFMA R26, R25, R26, R24 ;  /* 0x0000001a191a7223 */ /* 0x004fe20000000018 */
[----:B------:R-:W-:-:S02]  /*03b0*/  IMAD.WIDE R24, R17, 0x4, R14 ;  /* 0x0000000411187825 */ /* 0x000fc400078e020e */
[----:B------:R-:W2:Y:S04]  /*03c0*/  LDG.E R14, desc[UR4][R2.64+0x8] ;  /* 0x00000804020e7981 */ /* 0x000ea8000c1e1900 */
[----:B------:R-:W2:Y:S01]  /*03d0*/  LDG.E R24, desc[UR4][R24.64] ;  /* 0x0000000418187981 */ /* 0x000ea2000c1e1900 */
[----:B---3--:R-:W-:Y:S01]  /*03e0*/  FFMA R12, R23, R12, R26 ;  /* 0x0000000c170c7223 */ /* 0x008fe2000000001a */
[----:B------:R-:W-:-:S03]  /*03f0*/  IADD3 R22, PT, PT, R22, 0x8, RZ ;  /* 0x0000000816167810 */ /* 0x000fc60007ffe0ff */
[----:B----4-:R-:W-:Y:S01]  /*0400*/  FFMA R29, R29, R4, R12 ;  /* 0x000000041d1d7223 */ /* 0x010fe2000000000c */
[----:B------:R-:W-:-:S03]  /*0410*/  ISETP.NE.AND P1, PT, R22, RZ, PT ;  /* 0x000000ff1600720c */ /* 0x000fc60003f25270 */
[----:B-----5:R-:W-:Y:S01]  /*0420*/  FFMA R8, R28, R8, R29 ;  /* 0x000000081c087223 */ /* 0x020fe2000000001d */
[----:B------:R-:W-:-:S03]  /*0430*/  IADD3 R4, P2, PT, R2, 0x20, RZ ;  /* 0x0000002002047810 */ /* 0x000fc60007f5e0ff */
[----:B------:R-:W-:Y:S01]  /*0440*/  FFMA R6, R5, R6, R8 ;  /* 0x0000000605067223 */ /* 0x000fe20000000008 */
[----:B------:R-:W-:Y:S02]  /*0450*/  IADD3.X R5, PT, PT, RZ, R3, RZ, P2, !PT ;  /* 0x00000003ff057210 */ /* 0x000fe400017fe4ff */
[----:B------:R-:W-:Y:S01]  /*0460*/  LEA R18, R17, R18, 0x3 ;  /* 0x0000001211127211 */ /* 0x000fe200078e18ff */
[----:B------:R-:W-:-:S04]  /*0470*/  FFMA R7, R7, R10, R6 ;  /* 0x0000000a07077223 */ /* 0x000fc80000000006 */
[----:B--2---:R-:W-:-:S04]  /*0480*/  FFMA R14, R14, R13, R7 ;  /* 0x0000000d0e0e7223 */ /* 0x004fc80000000007 */
[----:B------:R-:W-:Y:S01]  /*0490*/  FFMA R24, R9, R24, R14 ;  /* 0x0000001809187223 */ /* 0x000fe2000000000e */
[----:B------:R-:W-:Y:S06]  /*04a0*/  @P1 BRA `(.L_x_2) ;  /* 0xfffffffc005c1947 */ /* 0x000fec000383ffff */
.L_x_1:
[----:B------:R-:W-:Y:S05]  /*04b0*/  @!P0 BRA `(.L_x_0) ;  /* 0x0000000000fc8947 */ /* 0x000fea0003800000 */
[----:B------:R-:W-:Y:S02]  /*04c0*/  ISETP.GE.U32.AND P1, PT, R27, 0x4, PT ;  /* 0x000000041b00780c */ /* 0x000fe40003f26070 */
[----:B------:R-:W-:-:S04]  /*04d0*/  LOP3.LUT R14, R19, 0x3, RZ, 0xc0, !PT ;  /* 0x00000003130e7812 */ /* 0x000fc800078ec0ff */
[----:B------:R-:W-:-:S07]  /*04e0*/  ISETP.NE.AND P0, PT, R14, RZ, PT ;  /* 0x000000ff0e00720c */ /* 0x000fce0003f05270 */
[----:B------:R-:W-:Y:S06]  /*04f0*/  @!P1 BRA `(.L_x_3) ;  /* 0x00000000006c9947 */ /* 0x000fec0003800000 */
[----:B------:R-:W0:Y:S01]  /*0500*/  LDC.64 R4, c[0x0][0x388] ;  /* 0x0000e200ff047b82 */ /* 0x000e220000000a00 */
[----:B------:R-:W1:Y:S01]  /*0510*/  LDCU.64 UR6, c[0x0][0x380] ;  /* 0x00007000ff0677ac */ /* 0x000e620008000a00 */
[----:B------:R-:W-:Y:S01]  /*0520*/  IMAD R7, R21, R17, R0 ;  /* 0x0000001115077224 */ /* 0x000fe200078e0200 */
[CC--:B------:R-:W-:Y:S02]  /*0530*/  IADD3 R3, PT, PT, R20.reuse, R21.reuse, RZ ;  /* 0x0000001514037210 */ /* 0x0c0fe40007ffe0ff */
[----:B------:R-:W-:-:S03]  /*0540*/  IADD3 R8, P1, PT, R20, R21, RZ ;  /* 0x0000001514087210 */ /* 0x000fc60007f3e0ff */
[----:B------:R-:W2:Y:S01]  /*0550*/  LDC.64 R12, c[0x0][0x380] ;  /* 0x0000e000ff0c7b82 */ /* 0x000ea20000000a00 */
[----:B0-----:R-:W-:-:S04]  /*0560*/  IMAD.WIDE R4, R7, 0x4, R4 ;  /* 0x0000000407047825 */ /* 0x001fc800078e0204 */
[----:B------:R-:W-:Y:S02]  /*0570*/  IMAD.WIDE R6, R17, 0x4, R4 ;  /* 0x0000000411067825 */ /* 0x000fe400078e0204 */
[----:B------:R-:W3:Y:S02]  /*0580*/  LDG.E R4, desc[UR4][R4.64] ;  /* 0x0000000404047981 */ /* 0x000ee4000c1e1900 */
[----:B--2---:R-:W-:Y:S01]  /*0590*/  IMAD.WIDE.U32 R12, R3, 0x4, R12 ;  /* 0x00000004030c7825 */ /* 0x004fe200078e000c */
[----:B------:R-:W-:Y:S02]  /*05a0*/  IADD3.X R3, PT, PT, RZ, RZ, RZ, P1, !PT ;  /* 0x000000ffff037210 */ /* 0x000fe40000ffe4ff */
[----:B-1----:R-:W-:-:S03]  /*05b0*/  LEA R2, P1, R8, UR6, 0x2 ;  /* 0x0000000608027c11 */ /* 0x002fc6000f8210ff */
[----:B------:R-:W3:Y:S01]  /*05c0*/  LDG.E R13, desc[UR4][R12.64] ;  /* 0x000000040c0d7981 */ /* 0x000ee2000c1e1900 */
[----:B------:R-:W-:Y:S01]  /*05d0*/  LEA.HI.X R3, R8, UR7, R3, 0x2, P1 ;  /* 0x0000000708037c11 */ /* 0x000fe200088f1403 */
[C---:B------:R-:W-:Y:S02]  /*05e0*/  IMAD.WIDE R8, R17.reuse, 0x4, R6 ;  /* 0x0000000411087825 */ /* 0x040fe400078e0206 */
[----:B------:R-:W2:Y:S04]  /*05f0*/  LDG.E R6, desc[UR4][R6.64] ;  /* 0x0000000406067981 */ /* 0x000ea8000c1e1900 */
[----:B------:R-:W2:Y:S01]  /*0600*/  LDG.E R15, desc[UR4][R2.64+0x4] ;  /* 0x00000404020f7981 */ /* 0x000ea2000c1e1900 */
[----:B------:R-:W-:-:S03]  /*0610*/  IMAD.WIDE R10, R17, 0x4, R8 ;  /* 0x00000004110a7825 */ /* 0x000fc600078e0208 */
[----:B------:R-:W4:Y:S04]  /*0620*/  LDG.E R22, desc[UR4][R8.64] ;  /* 0x0000000408167981 */ /* 0x000f28000c1e1900 */
[----:B------:R-:W4:Y:S04]  /*0630*/  LDG.E R18, desc[UR4][R2.64+0x8] ;  /* 0x0000080402127981 */ /* 0x000f28000c1e1900 */
[----:B------:R-:W5:Y:S04]  /*0640*/  LDG.E R26, desc[UR4][R2.64+0xc] ;  /* 0x00000c04021a7981 */ /* 0x000f68000c1e1900 */
[----:B------:R-:W5:Y:S01]  /*0650*/  LDG.E R10, desc[UR4][R10.64] ;  /* 0x000000040a0a7981 */ /* 0x000f62000c1e1900 */
[----:B------:R-:W-:Y:S01]  /*0660*/  IADD3 R21, PT, PT, R21, 0x4, RZ ;  /* 0x0000000415157810 */ /* 0x000fe20007ffe0ff */
[----:B---3--:R-:W-:-:S04]  /*0670*/  FFMA R24, R13, R4, R24 ;  /* 0x000000040d187223 */ /* 0x008fc80000000018 */
[----:B--2---:R-:W-:-:S04]  /*0680*/  FFMA R15, R15, R6, R24 ;  /* 0x000000060f0f7223 */ /* 0x004fc80000000018 */
[----:B----4-:R-:W-:-:S04]  /*0690*/  FFMA R15, R18, R22, R15 ;  /* 0x00000016120f7223 */ /* 0x010fc8000000000f */
[----:B-----5:R-:W-:-:S07]  /*06a0*/  FFMA R24, R26, R10, R15 ;  /* 0x0000000a1a187223 */ /* 0x020fce000000000f */
.L_x_3:
[----:B------:R-:W-:Y:S05]  /*06b0*/  @!P0 BRA `(.L_x_0) ;  /* 0x00000000007c8947 */ /* 0x000fea0003800000 */
[----:B------:R-:W-:Y:S01]  /*06c0*/  ISETP.NE.AND P1, PT, R14, 0x1, PT ;  /* 0x000000010e00780c */ /* 0x000fe20003f25270 */
[----:B------:R-:W0:Y:S01]  /*06d0*/  LDC.64 R10, c[0x0][0x380] ;  /* 0x0000e000ff0a7b82 */ /* 0x000e220000000a00 */
[----:B------:R-:W-:-:S04]  /*06e0*/  LOP3.LUT R19, R19, 0x1, RZ, 0xc0, !PT ;  /* 0x0000000113137812 */ /* 0x000fc800078ec0ff */
[----:B------:R-:W-:-:S03]  /*06f0*/  ISETP.NE.U32.AND P0, PT, R19, 0x1, PT ;  /* 0x000000011300780c */ /* 0x000fc60003f05070 */
[----:B------:R-:W1:Y:S04]  /*0700*/  LDC.64 R8, c[0x0][0x388] ;  /* 0x0000e200ff087b82 */ /* 0x000e680000000a00 */
[CC--:B------:R-:W-:Y:S02]  /*0710*/  @P1 IADD3 R13, PT, PT, R20.reuse, R21.reuse, RZ ;  /* 0x00000015140d1210 */ /* 0x0c0fe40007ffe0ff */
[----:B------:R-:W-:Y:S02]  /*0720*/  @P1 IADD3 R12, P2, PT, R20, R21, RZ ;  /* 0x00000015140c1210 */ /* 0x000fe40007f5e0ff */
[----:B------:R-:W2:Y:S02]  /*0730*/  @P1 LDC.64 R2, c[0x0][0x380] ;  /* 0x0000e000ff021b82 */ /* 0x000ea40000000a00 */
[----:B------:R-:W-:-:S06]  /*0740*/  @P1 IADD3.X R14, PT, PT, RZ, RZ, RZ, P2, !PT ;  /* 0x000000ffff0e1210 */ /* 0x000fcc00017fe4ff */
[----:B------:R-:W3:Y:S01]  /*0750*/  LDC.64 R4, c[0x0][0x380] ;  /* 0x0000e000ff047b82 */ /* 0x000ee20000000a00 */
[----:B0-----:R-:W-:-:S04]  /*0760*/  @P1 IMAD.WIDE.U32 R10, R13, 0x4, R10 ;  /* 0x000000040d0a1825 */ /* 0x001fc800078e000a */
[C---:B------:R-:W-:Y:S01]  /*0770*/  @P1 IMAD R13, R21.reuse, R17, R0 ;  /* 0x00000011150d1224 */ /* 0x040fe200078e0200 */
[----:B------:R-:W-:Y:S01]  /*0780*/  @P1 IADD3 R21, PT, PT, R21, 0x2, RZ ;  /* 0x0000000215151810 */ /* 0x000fe20007ffe0ff */
[----:B------:R-:W4:Y:S01]  /*0790*/  @P1 LDG.E R11, desc[UR4][R10.64] ;  /* 0x000000040a0b1981 */ /* 0x000f22000c1e1900 */
[----:B------:R-:W0:Y:S01]  /*07a0*/  LDC.64 R6, c[0x0][0x388] ;  /* 0x0000e200ff067b82 */ /* 0x000e220000000a00 */
[----:B-1----:R-:W-:Y:S01]  /*07b0*/  @P1 IMAD.WIDE R8, R13, 0x4, R8 ;  /* 0x000000040d081825 */ /* 0x002fe200078e0208 */
[----:B------:R-:W-:Y:S02]  /*07c0*/  @!P0 IADD3 R15, PT, PT, R20, R21, RZ ;  /* 0x00000015140f8210 */ /* 0x000fe40007ffe0ff */
[----:B--2---:R-:W-:Y:S01]  /*07d0*/  @P1 LEA R2, P2, R12, R2, 0x2 ;  /* 0x000000020c021211 */ /* 0x004fe200078410ff */
[----:B------:R-:W-:-:S03]  /*07e0*/  @!P0 IMAD R21, R21, R17, R0 ;  /* 0x0000001115158224 */ /* 0x000fc600078e0200 */
[----:B------:R-:W-:Y:S01]  /*07f0*/  @P1 LEA.HI.X R3, R12, R3, R14, 0x2, P2 ;  /* 0x000000030c031211 */ /* 0x000fe200010f140e */
[----:B------:R-:W-:Y:S01]  /*0800*/  @P1 IMAD.WIDE R12, R17, 0x4, R8 ;  /* 0x00000004110c1825 */ /* 0x000fe200078e0208 */
[----:B------:R-:W4:Y:S03]  /*0810*/  @P1 LDG.E R14, desc[UR4][R8.64] ;  /* 0x00000004080e1981 */ /* 0x000f26000c1e1900 */
[----:B---3--:R-:W-:Y:S01]  /*0820*/  @!P0 IMAD.WIDE.U32 R4, R15, 0x4, R4 ;  /* 0x000000040f048825 */ /* 0x008fe200078e0004 */
[----:B------:R-:W2:Y:S04]  /*0830*/  @P1 LDG.E R2, desc[UR4][R2.64+0x4] ;  /* 0x0000040402021981 */ /* 0x000ea8000c1e1900 */
[----:B------:R-:W2:Y:S01]  /*0840*/  @P1 LDG.E R12, desc[UR4][R12.64] ;  /* 0x000000040c0c1981 */ /* 0x000ea2000c1e1900 */
[----:B0-----:R-:W-:-:S03]  /*0850*/  @!P0 IMAD.WIDE R6, R21, 0x4, R6 ;  /* 0x0000000415068825 */ /* 0x001fc600078e0206 */
[----:B------:R-:W3:Y:S04]  /*0860*/  @!P0 LDG.E R5, desc[UR4][R4.64] ;  /* 0x0000000404058981 */ /* 0x000ee8000c1e1900 */
[----:B------:R-:W3:Y:S01]  /*0870*/  @!P0 LDG.E R6, desc[UR4][R6.64] ;  /* 0x0000000406068981 */ /* 0x000ee2000c1e1900 */
[----:B----4-:R-:W-:-:S04]  /*0880*/  @P1 FFMA R11, R11, R14, R24 ;  /* 0x0000000e0b0b1223 */ /* 0x010fc80000000018 */
[----:B--2---:R-:W-:-:S04]  /*0890*/  @P1 FFMA R24, R2, R12, R11 ;  /* 0x0000000c02181223 */ /* 0x004fc8000000000b */
[----:B---3--:R-:W-:-:S07]  /*08a0*/  @!P0 FFMA R24, R5, R6, R24 ;  /* 0x0000000605188223 */ /* 0x008fce0000000018 */
.L_x_0:
[----:B------:R-:W0:Y:S01]  /*08b0*/  LDC.64 R2, c[0x0][0x390] ;  /* 0x0000e400ff027b82 */ /* 0x000e220000000a00 */
[----:B------:R-:W-:-:S04]  /*08c0*/  IMAD R17, R16, R17, R0 ;  /* 0x0000001110117224 */ /* 0x000fc800078e0200 */
[----:B0-----:R-:W-:-:S05]  /*08d0*/  IMAD.WIDE R2, R17, 0x4, R2 ;  /* 0x0000000411027825 */ /* 0x001fca00078e0202 */
[----:B------:R-:W-:Y:S01]  /*08e0*/  STG.E desc[UR4][R2.64], R24 ;  /* 0x0000001802007986 */ /* 0x000fe2000c101904 */
[----:B------:R-:W-:Y:S05]  /*08f0*/  EXIT ;  /* 0x000000000000794d */ /* 0x000fea0003800000 */
.L_x_4:
[----:B------:R-:W-:-:S00]  /*0900*/  BRA `(.L_x_4) ;  /* 0xfffffffc00fc7947 */ /* 0x000fc0000383ffff */
[----:B------:R-:W-:-:S00]  /*0910*/  NOP ;  /* 0x0000000000007918 */ /* 0x000fc00000000000 */
        /* <DEDUP_REMOVED lines=14> */
.L_x_5:


//--------------------- .nv.shared.reserved.0     --------------------------
	.section	.nv.shared.reserved.0,"aw",@nobits
	.weak		__nv_reservedSMEM_offset_0_alias
	.size		__nv_reservedSMEM_offset_0_alias, 0, 64
	.other		__nv_reservedSMEM_offset_0_alias,@"STO_CUDA_RESERVED_SHARED STV_DEFAULT"
__nv_reservedSMEM_offset_0_alias:
	.zero		0
	.zero		64


//--------------------- .nv.constant0._Z28matrix_multiplication_kernelPKfS0_Pfiii --------------------------
	.section	.nv.constant0._Z28matrix_multiplication_kernelPKfS0_Pfiii,"a",@progbits
	.sectionflags	@""
	.align	4
.nv.constant0._Z28matrix_multiplication_kernelPKfS0_Pfiii:
	.zero		932


//--------------------- SYMBOLS --------------------------

	.type		.nv.reservedSmem.offset0,@object
	.size		.nv.reservedSmem.offset0,0x4
